//
// Generated by NVIDIA NVVM Compiler
//
// Compiler Build ID: CL-36424714
// Cuda compilation tools, release 13.0, V13.0.88
// Based on NVVM 20.0.0
//

.version 9.0
.target sm_100
.address_size 64

	// .globl	_Z20matrixMulKernelTiledPfS_S_i
// _ZZ20matrixMulKernelTiledPfS_S_iE3Mds has been demoted
// _ZZ20matrixMulKernelTiledPfS_S_iE3Nds has been demoted

.visible .entry _Z20matrixMulKernelTiledPfS_S_i(
	.param .u64 .ptr .align 1 _Z20matrixMulKernelTiledPfS_S_i_param_0,
	.param .u64 .ptr .align 1 _Z20matrixMulKernelTiledPfS_S_i_param_1,
	.param .u64 .ptr .align 1 _Z20matrixMulKernelTiledPfS_S_i_param_2,
	.param .u32 _Z20matrixMulKernelTiledPfS_S_i_param_3
)
{
	.reg .pred 	%p<10>;
	.reg .b32 	%r<43>;
	.reg .b32 	%f<111>;
	.reg .b64 	%rd<13>;
	// demoted variable
	.shared .align 4 .b8 _ZZ20matrixMulKernelTiledPfS_S_iE3Mds[4096];
	// demoted variable
	.shared .align 4 .b8 _ZZ20matrixMulKernelTiledPfS_S_iE3Nds[4096];
	ld.param.u64 	%rd4, [_Z20matrixMulKernelTiledPfS_S_i_param_0];
	ld.param.u64 	%rd5, [_Z20matrixMulKernelTiledPfS_S_i_param_1];
	ld.param.u64 	%rd6, [_Z20matrixMulKernelTiledPfS_S_i_param_2];
	ld.param.u32 	%r24, [_Z20matrixMulKernelTiledPfS_S_i_param_3];
	mov.u32 	%r25, %ctaid.x;
	mov.u32 	%r26, %ctaid.y;
	mov.u32 	%r38, %tid.x;
	mov.u32 	%r40, %tid.y;
	shl.b32 	%r3, %r25, 5;
	add.s32 	%r4, %r3, %r38;
	shl.b32 	%r27, %r26, 5;
	add.s32 	%r5, %r27, %r40;
	setp.lt.s32 	%p1, %r24, 1;
	mov.f32 	%f110, 0f00000000;
	@%p1 bra 	$L__BB0_7;
	add.s32 	%r28, %r24, 31;
	shr.u32 	%r29, %r28, 5;
	shl.b32 	%r30, %r40, 7;
	mov.u32 	%r31, _ZZ20matrixMulKernelTiledPfS_S_iE3Mds;
	add.s32 	%r6, %r31, %r30;
	shl.b32 	%r32, %r38, 2;
	add.s32 	%r7, %r6, %r32;
	mov.u32 	%r33, _ZZ20matrixMulKernelTiledPfS_S_iE3Nds;
	add.s32 	%r9, %r33, %r32;
	add.s32 	%r8, %r9, %r30;
	neg.s32 	%r42, %r29;
	mad.lo.s32 	%r34, %r40, %r24, %r38;
	add.s32 	%r41, %r34, %r3;
	shl.b32 	%r12, %r24, 5;
	mad.lo.s32 	%r39, %r24, %r5, %r38;
	cvta.to.global.u64 	%rd1, %rd4;
	cvta.to.global.u64 	%rd2, %rd5;
	mov.f32 	%f110, 0f00000000;
$L__BB0_2:
	setp.ge.u32 	%p2, %r5, %r24;
	mul.wide.s32 	%rd7, %r39, 4;
	add.s64 	%rd3, %rd1, %rd7;
	setp.ge.s32 	%p3, %r38, %r24;
	mov.f32 	%f108, 0f00000000;
	or.pred  	%p4, %p3, %p2;
	@%p4 bra 	$L__BB0_4;
	ld.global.f32 	%f108, [%rd3];
$L__BB0_4:
	setp.ge.u32 	%p5, %r4, %r24;
	st.shared.f32 	[%r7], %f108;
	setp.ge.s32 	%p6, %r40, %r24;
	mov.f32 	%f109, 0f00000000;
	or.pred  	%p7, %p6, %p5;
	@%p7 bra 	$L__BB0_6;
	mul.wide.u32 	%rd8, %r41, 4;
	add.s64 	%rd9, %rd2, %rd8;
	ld.global.f32 	%f109, [%rd9];
$L__BB0_6:
	st.shared.f32 	[%r8], %f109;
	bar.sync 	0;
	ld.shared.f32 	%f12, [%r6];
	ld.shared.f32 	%f13, [%r9];
	fma.rn.f32 	%f14, %f12, %f13, %f110;
	ld.shared.f32 	%f15, [%r6+4];
	ld.shared.f32 	%f16, [%r9+128];
	fma.rn.f32 	%f17, %f15, %f16, %f14;
	ld.shared.f32 	%f18, [%r6+8];
	ld.shared.f32 	%f19, [%r9+256];
	fma.rn.f32 	%f20, %f18, %f19, %f17;
	ld.shared.f32 	%f21, [%r6+12];
	ld.shared.f32 	%f22, [%r9+384];
	fma.rn.f32 	%f23, %f21, %f22, %f20;
	ld.shared.f32 	%f24, [%r6+16];
	ld.shared.f32 	%f25, [%r9+512];
	fma.rn.f32 	%f26, %f24, %f25, %f23;
	ld.shared.f32 	%f27, [%r6+20];
	ld.shared.f32 	%f28, [%r9+640];
	fma.rn.f32 	%f29, %f27, %f28, %f26;
	ld.shared.f32 	%f30, [%r6+24];
	ld.shared.f32 	%f31, [%r9+768];
	fma.rn.f32 	%f32, %f30, %f31, %f29;
	ld.shared.f32 	%f33, [%r6+28];
	ld.shared.f32 	%f34, [%r9+896];
	fma.rn.f32 	%f35, %f33, %f34, %f32;
	ld.shared.f32 	%f36, [%r6+32];
	ld.shared.f32 	%f37, [%r9+1024];
	fma.rn.f32 	%f38, %f36, %f37, %f35;
	ld.shared.f32 	%f39, [%r6+36];
	ld.shared.f32 	%f40, [%r9+1152];
	fma.rn.f32 	%f41, %f39, %f40, %f38;
	ld.shared.f32 	%f42, [%r6+40];
	ld.shared.f32 	%f43, [%r9+1280];
	fma.rn.f32 	%f44, %f42, %f43, %f41;
	ld.shared.f32 	%f45, [%r6+44];
	ld.shared.f32 	%f46, [%r9+1408];
	fma.rn.f32 	%f47, %f45, %f46, %f44;
	ld.shared.f32 	%f48, [%r6+48];
	ld.shared.f32 	%f49, [%r9+1536];
	fma.rn.f32 	%f50, %f48, %f49, %f47;
	ld.shared.f32 	%f51, [%r6+52];
	ld.shared.f32 	%f52, [%r9+1664];
	fma.rn.f32 	%f53, %f51, %f52, %f50;
	ld.shared.f32 	%f54, [%r6+56];
	ld.shared.f32 	%f55, [%r9+1792];
	fma.rn.f32 	%f56, %f54, %f55, %f53;
	ld.shared.f32 	%f57, [%r6+60];
	ld.shared.f32 	%f58, [%r9+1920];
	fma.rn.f32 	%f59, %f57, %f58, %f56;
	ld.shared.f32 	%f60, [%r6+64];
	ld.shared.f32 	%f61, [%r9+2048];
	fma.rn.f32 	%f62, %f60, %f61, %f59;
	ld.shared.f32 	%f63, [%r6+68];
	ld.shared.f32 	%f64, [%r9+2176];
	fma.rn.f32 	%f65, %f63, %f64, %f62;
	ld.shared.f32 	%f66, [%r6+72];
	ld.shared.f32 	%f67, [%r9+2304];
	fma.rn.f32 	%f68, %f66, %f67, %f65;
	ld.shared.f32 	%f69, [%r6+76];
	ld.shared.f32 	%f70, [%r9+2432];
	fma.rn.f32 	%f71, %f69, %f70, %f68;
	ld.shared.f32 	%f72, [%r6+80];
	ld.shared.f32 	%f73, [%r9+2560];
	fma.rn.f32 	%f74, %f72, %f73, %f71;
	ld.shared.f32 	%f75, [%r6+84];
	ld.shared.f32 	%f76, [%r9+2688];
	fma.rn.f32 	%f77, %f75, %f76, %f74;
	ld.shared.f32 	%f78, [%r6+88];
	ld.shared.f32 	%f79, [%r9+2816];
	fma.rn.f32 	%f80, %f78, %f79, %f77;
	ld.shared.f32 	%f81, [%r6+92];
	ld.shared.f32 	%f82, [%r9+2944];
	fma.rn.f32 	%f83, %f81, %f82, %f80;
	ld.shared.f32 	%f84, [%r6+96];
	ld.shared.f32 	%f85, [%r9+3072];
	fma.rn.f32 	%f86, %f84, %f85, %f83;
	ld.shared.f32 	%f87, [%r6+100];
	ld.shared.f32 	%f88, [%r9+3200];
	fma.rn.f32 	%f89, %f87, %f88, %f86;
	ld.shared.f32 	%f90, [%r6+104];
	ld.shared.f32 	%f91, [%r9+3328];
	fma.rn.f32 	%f92, %f90, %f91, %f89;
	ld.shared.f32 	%f93, [%r6+108];
	ld.shared.f32 	%f94, [%r9+3456];
	fma.rn.f32 	%f95, %f93, %f94, %f92;
	ld.shared.f32 	%f96, [%r6+112];
	ld.shared.f32 	%f97, [%r9+3584];
	fma.rn.f32 	%f98, %f96, %f97, %f95;
	ld.shared.f32 	%f99, [%r6+116];
	ld.shared.f32 	%f100, [%r9+3712];
	fma.rn.f32 	%f101, %f99, %f100, %f98;
	ld.shared.f32 	%f102, [%r6+120];
	ld.shared.f32 	%f103, [%r9+3840];
	fma.rn.f32 	%f104, %f102, %f103, %f101;
	ld.shared.f32 	%f105, [%r6+124];
	ld.shared.f32 	%f106, [%r9+3968];
	fma.rn.f32 	%f110, %f105, %f106, %f104;
	bar.sync 	0;
	add.s32 	%r42, %r42, 1;
	setp.ne.s32 	%p8, %r42, 0;
	add.s32 	%r41, %r41, %r12;
	add.s32 	%r40, %r40, 32;
	add.s32 	%r39, %r39, 32;
	add.s32 	%r38, %r38, 32;
	@%p8 bra 	$L__BB0_2;
$L__BB0_7:
	max.s32 	%r36, %r5, %r4;
	setp.ge.s32 	%p9, %r36, %r24;
	@%p9 bra 	$L__BB0_9;
	mad.lo.s32 	%r37, %r24, %r5, %r4;
	cvta.to.global.u64 	%rd10, %rd6;
	mul.wide.u32 	%rd11, %r37, 4;
	add.s64 	%rd12, %rd10, %rd11;
	st.global.f32 	[%rd12], %f110;
$L__BB0_9:
	ret;

}
	// .globl	_Z13matrixMultGPUPfS_S_i
.visible .entry _Z13matrixMultGPUPfS_S_i(
	.param .u64 .ptr .align 1 _Z13matrixMultGPUPfS_S_i_param_0,
	.param .u64 .ptr .align 1 _Z13matrixMultGPUPfS_S_i_param_1,
	.param .u64 .ptr .align 1 _Z13matrixMultGPUPfS_S_i_param_2,
	.param .u32 _Z13matrixMultGPUPfS_S_i_param_3
)
{
	.reg .pred 	%p<10>;
	.reg .b32 	%r<42>;
	.reg .b32 	%f<67>;
	.reg .b64 	%rd<67>;

	ld.param.u64 	%rd14, [_Z13matrixMultGPUPfS_S_i_param_0];
	ld.param.u64 	%rd15, [_Z13matrixMultGPUPfS_S_i_param_1];
	ld.param.u32 	%r19, [_Z13matrixMultGPUPfS_S_i_param_3];
	cvta.to.global.u64 	%rd1, %rd15;
	cvta.to.global.u64 	%rd2, %rd14;
	mov.u32 	%r20, %tid.x;
	mov.u32 	%r21, %ntid.x;
	mov.u32 	%r22, %ctaid.x;
	mad.lo.s32 	%r1, %r21, %r22, %r20;
	mov.u32 	%r23, %tid.y;
	mov.u32 	%r24, %ntid.y;
	mov.u32 	%r25, %ctaid.y;
	mad.lo.s32 	%r26, %r24, %r25, %r23;
	max.s32 	%r27, %r1, %r26;
	setp.ge.s32 	%p1, %r27, %r19;
	@%p1 bra 	$L__BB1_13;
	mul.lo.s32 	%r3, %r19, %r26;
	and.b32  	%r4, %r19, 7;
	setp.lt.u32 	%p2, %r19, 8;
	mov.f32 	%f66, 0f00000000;
	mov.b32 	%r40, 0;
	@%p2 bra 	$L__BB1_4;
	and.b32  	%r40, %r19, 2147483640;
	neg.s32 	%r38, %r40;
	mul.wide.s32 	%rd16, %r19, 4;
	add.s64 	%rd3, %rd1, %rd16;
	shl.b32 	%r7, %r19, 3;
	mul.wide.s32 	%rd17, %r19, 8;
	add.s64 	%rd4, %rd1, %rd17;
	mul.wide.s32 	%rd18, %r19, 12;
	add.s64 	%rd5, %rd1, %rd18;
	mul.wide.s32 	%rd19, %r19, 16;
	add.s64 	%rd6, %rd1, %rd19;
	mul.wide.s32 	%rd20, %r19, 20;
	add.s64 	%rd7, %rd1, %rd20;
	mul.wide.s32 	%rd21, %r19, 24;
	add.s64 	%rd8, %rd1, %rd21;
	mul.wide.s32 	%rd22, %r19, 28;
	add.s64 	%rd9, %rd1, %rd22;
	mul.wide.u32 	%rd23, %r3, 4;
	add.s64 	%rd24, %rd23, %rd2;
	add.s64 	%rd66, %rd24, 16;
	mov.f32 	%f66, 0f00000000;
	mov.u32 	%r37, %r1;
$L__BB1_3:
	.pragma "nounroll";
	mul.wide.s32 	%rd25, %r37, 4;
	add.s64 	%rd26, %rd3, %rd25;
	add.s64 	%rd27, %rd4, %rd25;
	add.s64 	%rd28, %rd5, %rd25;
	add.s64 	%rd29, %rd6, %rd25;
	add.s64 	%rd30, %rd7, %rd25;
	add.s64 	%rd31, %rd8, %rd25;
	add.s64 	%rd32, %rd9, %rd25;
	add.s64 	%rd33, %rd1, %rd25;
	ld.global.f32 	%f16, [%rd66+-16];
	ld.global.f32 	%f17, [%rd33];
	fma.rn.f32 	%f18, %f16, %f17, %f66;
	ld.global.f32 	%f19, [%rd66+-12];
	ld.global.f32 	%f20, [%rd26];
	fma.rn.f32 	%f21, %f19, %f20, %f18;
	ld.global.f32 	%f22, [%rd66+-8];
	ld.global.f32 	%f23, [%rd27];
	fma.rn.f32 	%f24, %f22, %f23, %f21;
	ld.global.f32 	%f25, [%rd66+-4];
	ld.global.f32 	%f26, [%rd28];
	fma.rn.f32 	%f27, %f25, %f26, %f24;
	ld.global.f32 	%f28, [%rd66];
	ld.global.f32 	%f29, [%rd29];
	fma.rn.f32 	%f30, %f28, %f29, %f27;
	ld.global.f32 	%f31, [%rd66+4];
	ld.global.f32 	%f32, [%rd30];
	fma.rn.f32 	%f33, %f31, %f32, %f30;
	ld.global.f32 	%f34, [%rd66+8];
	ld.global.f32 	%f35, [%rd31];
	fma.rn.f32 	%f36, %f34, %f35, %f33;
	ld.global.f32 	%f37, [%rd66+12];
	ld.global.f32 	%f38, [%rd32];
	fma.rn.f32 	%f66, %f37, %f38, %f36;
	add.s32 	%r38, %r38, 8;
	add.s32 	%r37, %r37, %r7;
	add.s64 	%rd66, %rd66, 32;
	setp.ne.s32 	%p3, %r38, 0;
	@%p3 bra 	$L__BB1_3;
$L__BB1_4:
	setp.eq.s32 	%p4, %r4, 0;
	@%p4 bra 	$L__BB1_12;
	and.b32  	%r13, %r19, 3;
	setp.lt.u32 	%p5, %r4, 4;
	@%p5 bra 	$L__BB1_7;
	add.s32 	%r29, %r40, %r3;
	mul.wide.u32 	%rd34, %r29, 4;
	add.s64 	%rd35, %rd2, %rd34;
	ld.global.f32 	%f40, [%rd35];
	mad.lo.s32 	%r30, %r40, %r19, %r1;
	mul.wide.s32 	%rd36, %r30, 4;
	add.s64 	%rd37, %rd1, %rd36;
	ld.global.f32 	%f41, [%rd37];
	fma.rn.f32 	%f42, %f40, %f41, %f66;
	cvt.u64.u32 	%rd38, %r3;
	cvt.u64.u32 	%rd39, %r40;
	add.s64 	%rd40, %rd39, %rd38;
	shl.b64 	%rd41, %rd40, 2;
	add.s64 	%rd42, %rd2, %rd41;
	ld.global.f32 	%f43, [%rd42+4];
	mul.wide.s32 	%rd43, %r19, 4;
	add.s64 	%rd44, %rd37, %rd43;
	ld.global.f32 	%f44, [%rd44];
	fma.rn.f32 	%f45, %f43, %f44, %f42;
	ld.global.f32 	%f46, [%rd42+8];
	add.s64 	%rd45, %rd44, %rd43;
	ld.global.f32 	%f47, [%rd45];
	fma.rn.f32 	%f48, %f46, %f47, %f45;
	ld.global.f32 	%f49, [%rd42+12];
	add.s64 	%rd46, %rd45, %rd43;
	ld.global.f32 	%f50, [%rd46];
	fma.rn.f32 	%f66, %f49, %f50, %f48;
	add.s32 	%r40, %r40, 4;
$L__BB1_7:
	setp.eq.s32 	%p6, %r13, 0;
	@%p6 bra 	$L__BB1_12;
	setp.eq.s32 	%p7, %r13, 1;
	@%p7 bra 	$L__BB1_10;
	add.s32 	%r31, %r40, %r3;
	mul.wide.u32 	%rd47, %r31, 4;
	add.s64 	%rd48, %rd2, %rd47;
	ld.global.f32 	%f52, [%rd48];
	mad.lo.s32 	%r32, %r40, %r19, %r1;
	mul.wide.s32 	%rd49, %r32, 4;
	add.s64 	%rd50, %rd1, %rd49;
	ld.global.f32 	%f53, [%rd50];
	fma.rn.f32 	%f54, %f52, %f53, %f66;
	cvt.u64.u32 	%rd51, %r3;
	cvt.u64.u32 	%rd52, %r40;
	add.s64 	%rd53, %rd52, %rd51;
	shl.b64 	%rd54, %rd53, 2;
	add.s64 	%rd55, %rd2, %rd54;
	ld.global.f32 	%f55, [%rd55+4];
	mul.wide.s32 	%rd56, %r19, 4;
	add.s64 	%rd57, %rd50, %rd56;
	ld.global.f32 	%f56, [%rd57];
	fma.rn.f32 	%f66, %f55, %f56, %f54;
	add.s32 	%r40, %r40, 2;
$L__BB1_10:
	and.b32  	%r33, %r19, 1;
	setp.eq.b32 	%p8, %r33, 1;
	not.pred 	%p9, %p8;
	@%p9 bra 	$L__BB1_12;
	add.s32 	%r34, %r40, %r3;
	mul.wide.u32 	%rd58, %r34, 4;
	add.s64 	%rd59, %rd2, %rd58;
	ld.global.f32 	%f57, [%rd59];
	mad.lo.s32 	%r35, %r40, %r19, %r1;
	mul.wide.s32 	%rd60, %r35, 4;
	add.s64 	%rd61, %rd1, %rd60;
	ld.global.f32 	%f58, [%rd61];
	fma.rn.f32 	%f66, %f57, %f58, %f66;
$L__BB1_12:
	ld.param.u64 	%rd65, [_Z13matrixMultGPUPfS_S_i_param_2];
	add.s32 	%r36, %r3, %r1;
	cvta.to.global.u64 	%rd62, %rd65;
	mul.wide.s32 	%rd63, %r36, 4;
	add.s64 	%rd64, %rd62, %rd63;
	st.global.f32 	[%rd64], %f66;
$L__BB1_13:
	ret;

}


// ===== COMPILED SASS (sm_100) =====

	.target	sm_100

	.elftype	@"ET_EXEC"


//--------------------- .note.nv.tkinfo           --------------------------
	.section	.note.nv.tkinfo,"",@"SHT_NOTE"
	.sectionflags	@"SHF_NOTE_NV_TKINFO"
	.tkinfo
        /*0018*/ 	.word	0x00000002
        /*0030*/ 	.string	""
        /*0030*/ 	.string	"ptxas"
        /*0030*/ 	.string	"Cuda compilation tools, release 13.0, V13.0.88"
        /*0030*/ 	.string	"Build cuda_13.0.r13.0/compiler.36424714_0"
        /*0030*/ 	.string	"-arch sm_100 -m 64 "



//--------------------- .note.nv.cuinfo           --------------------------
	.section	.note.nv.cuinfo,"",@"SHT_NOTE"
	.sectionflags	@"SHF_NOTE_NV_CUINFO"
        /*0018*/ 	.short	0x0002
        /*001a*/ 	.short	0x0064
        /*001c*/ 	.short	0x0082
	.zero		2


//--------------------- .nv.info                  --------------------------
	.section	.nv.info,"",@"SHT_CUDA_INFO"
	.align	4


	//----- nvinfo : EIATTR_REGCOUNT
	.align		4
        /*0000*/ 	.byte	0x04, 0x2f
        /*0002*/ 	.short	(.L_1 - .L_0)
	.align		4
.L_0:
        /*0004*/ 	.word	index@(_Z20matrixMulKernelTiledPfS_S_i)
        /*0008*/ 	.word	0x00000020


	//----- nvinfo : EIATTR_FRAME_SIZE
	.align		4
.L_1:
        /*000c*/ 	.byte	0x04, 0x11
        /*000e*/ 	.short	(.L_3 - .L_2)
	.align		4
.L_2:
        /*0010*/ 	.word	index@(_Z20matrixMulKernelTiledPfS_S_i)
        /*0014*/ 	.word	0x00000000


	//----- nvinfo : EIATTR_REGCOUNT
	.align		4
.L_3:
        /*0018*/ 	.byte	0x04, 0x2f
        /*001a*/ 	.short	(.L_5 - .L_4)
	.align		4
.L_4:
        /*001c*/ 	.word	index@(_Z13matrixMultGPUPfS_S_i)
        /*0020*/ 	.word	0x0000001e


	//----- nvinfo : EIATTR_FRAME_SIZE
	.align		4
.L_5:
        /*0024*/ 	.byte	0x04, 0x11
        /*0026*/ 	.short	(.L_7 - .L_6)
	.align		4
.L_6:
        /*0028*/ 	.word	index@(_Z13matrixMultGPUPfS_S_i)
        /*002c*/ 	.word	0x00000000


	//----- nvinfo : EIATTR_MIN_STACK_SIZE
	.align		4
.L_7:
        /*0030*/ 	.byte	0x04, 0x12
        /*0032*/ 	.short	(.L_9 - .L_8)
	.align		4
.L_8:
        /*0034*/ 	.word	index@(_Z13matrixMultGPUPfS_S_i)
        /*0038*/ 	.word	0x00000000


	//----- nvinfo : EIATTR_MIN_STACK_SIZE
	.align		4
.L_9:
        /*003c*/ 	.byte	0x04, 0x12
        /*003e*/ 	.short	(.L_11 - .L_10)
	.align		4
.L_10:
        /*0040*/ 	.word	index@(_Z20matrixMulKernelTiledPfS_S_i)
        /*0044*/ 	.word	0x00000000
.L_11:


//--------------------- .nv.compat                --------------------------
	.section	.nv.compat,"",@"SHT_CUDA_COMPAT_INFO"
	.align	4
        /*0000*/ 	.byte	0x02, 0x09, 0x00, 0x00, 0x02, 0x02, 0x01, 0x00, 0x02, 0x05, 0x05, 0x00, 0x03, 0x07, 0x01, 0x01
        /*0010*/ 	.byte	0x02, 0x03, 0x00, 0x00, 0x02, 0x06, 0x01, 0x00, 0x04, 0x0b, 0x08, 0x00, 0x09, 0x00, 0x00, 0x00
        /*0020*/ 	.byte	0x00, 0x00, 0x00, 0x00


//--------------------- .nv.info._Z13matrixMultGPUPfS_S_i --------------------------
	.section	.nv.info._Z13matrixMultGPUPfS_S_i,"",@"SHT_CUDA_INFO"
	.sectionflags	@""
	.align	4


	//----- nvinfo : EIATTR_CUDA_API_VERSION
	.align		4
        /*0000*/ 	.byte	0x04, 0x37
        /*0002*/ 	.short	(.L_13 - .L_12)
.L_12:
        /*0004*/ 	.word	0x00000082


	//----- nvinfo : EIATTR_KPARAM_INFO
	.align		4
.L_13:
        /*0008*/ 	.byte	0x04, 0x17
        /*000a*/ 	.short	(.L_15 - .L_14)
.L_14:
        /*000c*/ 	.word	0x00000000
        /*0010*/ 	.short	0x0003
        /*0012*/ 	.short	0x0018
        /*0014*/ 	.byte	0x00, 0xf0, 0x11, 0x00


	//----- nvinfo : EIATTR_KPARAM_INFO
	.align		4
.L_15:
        /*0018*/ 	.byte	0x04, 0x17
        /*001a*/ 	.short	(.L_17 - .L_16)
.L_16:
        /*001c*/ 	.word	0x00000000
        /*0020*/ 	.short	0x0002
        /*0022*/ 	.short	0x0010
        /*0024*/ 	.byte	0x00, 0xf5, 0x21, 0x00


	//----- nvinfo : EIATTR_KPARAM_INFO
	.align		4
.L_17:
        /*0028*/ 	.byte	0x04, 0x17
        /*002a*/ 	.short	(.L_19 - .L_18)
.L_18:
        /*002c*/ 	.word	0x00000000
        /*0030*/ 	.short	0x0001
        /*0032*/ 	.short	0x0008
        /*0034*/ 	.byte	0x00, 0xf5, 0x21, 0x00


	//----- nvinfo : EIATTR_KPARAM_INFO
	.align		4
.L_19:
        /*0038*/ 	.byte	0x04, 0x17
        /*003a*/ 	.short	(.L_21 - .L_20)
.L_20:
        /*003c*/ 	.word	0x00000000
        /*0040*/ 	.short	0x0000
        /*0042*/ 	.short	0x0000
        /*0044*/ 	.byte	0x00, 0xf5, 0x21, 0x00


	//----- nvinfo : EIATTR_SPARSE_MMA_MASK
	.align		4
.L_21:
        /*0048*/ 	.byte	0x03, 0x50
        /*004a*/ 	.short	0x0000


	//----- nvinfo : EIATTR_MAXREG_COUNT
	.align		4
        /*004c*/ 	.byte	0x03, 0x1b
        /*004e*/ 	.short	0x00ff


	//----- nvinfo : EIATTR_MERCURY_ISA_VERSION
	.align		4
        /*0050*/ 	.byte	0x03, 0x5f
        /*0052*/ 	.short	0x0101


	//----- nvinfo : EIATTR_VRC_CTA_INIT_COUNT
	.align		4
        /*0054*/ 	.byte	0x02, 0x4a
	.zero		1
	.zero		1


	//----- nvinfo : EIATTR_EXIT_INSTR_OFFSETS
	.align		4
        /*0058*/ 	.byte	0x04, 0x1c
        /*005a*/ 	.short	(.L_23 - .L_22)


	//   ....[0]....
.L_22:
        /*005c*/ 	.word	0x000000c0


	//   ....[1]....
        /*0060*/ 	.word	0x00000a90


	//----- nvinfo : EIATTR_CBANK_PARAM_SIZE
	.align		4
.L_23:
        /*0064*/ 	.byte	0x03, 0x19
        /*0066*/ 	.short	0x001c


	//----- nvinfo : EIATTR_PARAM_CBANK
	.align		4
        /*0068*/ 	.byte	0x04, 0x0a
        /*006a*/ 	.short	(.L_25 - .L_24)
	.align		4
.L_24:
        /*006c*/ 	.word	index@(.nv.constant0._Z13matrixMultGPUPfS_S_i)
        /*0070*/ 	.short	0x0380
        /*0072*/ 	.short	0x001c


	//----- nvinfo : EIATTR_SW_WAR
	.align		4
.L_25:
        /*0074*/ 	.byte	0x04, 0x36
        /*0076*/ 	.short	(.L_27 - .L_26)
.L_26:
        /*0078*/ 	.word	0x00000008
.L_27:


//--------------------- .nv.info._Z20matrixMulKernelTiledPfS_S_i --------------------------
	.section	.nv.info._Z20matrixMulKernelTiledPfS_S_i,"",@"SHT_CUDA_INFO"
	.sectionflags	@""
	.align	4


	//----- nvinfo : EIATTR_CUDA_API_VERSION
	.align		4
        /*0000*/ 	.byte	0x04, 0x37
        /*0002*/ 	.short	(.L_29 - .L_28)
.L_28:
        /*0004*/ 	.word	0x00000082


	//----- nvinfo : EIATTR_KPARAM_INFO
	.align		4
.L_29:
        /*0008*/ 	.byte	0x04, 0x17
        /*000a*/ 	.short	(.L_31 - .L_30)
.L_30:
        /*000c*/ 	.word	0x00000000
        /*0010*/ 	.short	0x0003
        /*0012*/ 	.short	0x0018
        /*0014*/ 	.byte	0x00, 0xf0, 0x11, 0x00


	//----- nvinfo : EIATTR_KPARAM_INFO
	.align		4
.L_31:
        /*0018*/ 	.byte	0x04, 0x17
        /*001a*/ 	.short	(.L_33 - .L_32)
.L_32:
        /*001c*/ 	.word	0x00000000
        /*0020*/ 	.short	0x0002
        /*0022*/ 	.short	0x0010
        /*0024*/ 	.byte	0x00, 0xf5, 0x21, 0x00


	//----- nvinfo : EIATTR_KPARAM_INFO
	.align		4
.L_33:
        /*0028*/ 	.byte	0x04, 0x17
        /*002a*/ 	.short	(.L_35 - .L_34)
.L_34:
        /*002c*/ 	.word	0x00000000
        /*0030*/ 	.short	0x0001
        /*0032*/ 	.short	0x0008
        /*0034*/ 	.byte	0x00, 0xf5, 0x21, 0x00


	//----- nvinfo : EIATTR_KPARAM_INFO
	.align		4
.L_35:
        /*0038*/ 	.byte	0x04, 0x17
        /*003a*/ 	.short	(.L_37 - .L_36)
.L_36:
        /*003c*/ 	.word	0x00000000
        /*0040*/ 	.short	0x0000
        /*0042*/ 	.short	0x0000
        /*0044*/ 	.byte	0x00, 0xf5, 0x21, 0x00


	//----- nvinfo : EIATTR_SPARSE_MMA_MASK
	.align		4
.L_37:
        /*0048*/ 	.byte	0x03, 0x50
        /*004a*/ 	.short	0x0000


	//----- nvinfo : EIATTR_MAXREG_COUNT
	.align		4
        /*004c*/ 	.byte	0x03, 0x1b
        /*004e*/ 	.short	0x00ff


	//----- nvinfo : EIATTR_NUM_BARRIERS
	.align		4
        /*0050*/ 	.byte	0x02, 0x4c
        /*0052*/ 	.byte	0x01
	.zero		1


	//----- nvinfo : EIATTR_MERCURY_ISA_VERSION
	.align		4
        /*0054*/ 	.byte	0x03, 0x5f
        /*0056*/ 	.short	0x0101


	//----- nvinfo : EIATTR_VRC_CTA_INIT_COUNT
	.align		4
        /*0058*/ 	.byte	0x02, 0x4a
	.zero		1
	.zero		1


	//----- nvinfo : EIATTR_EXIT_INSTR_OFFSETS
	.align		4
        /*005c*/ 	.byte	0x04, 0x1c
        /*005e*/ 	.short	(.L_39 - .L_38)


	//   ....[0]....
.L_38:
        /*0060*/ 	.word	0x00000800


	//   ....[1]....
        /*0064*/ 	.word	0x00000850


	//----- nvinfo : EIATTR_CBANK_PARAM_SIZE
	.align		4
.L_39:
        /*0068*/ 	.byte	0x03, 0x19
        /*006a*/ 	.short	0x001c


	//----- nvinfo : EIATTR_PARAM_CBANK
	.align		4
        /*006c*/ 	.byte	0x04, 0x0a
        /*006e*/ 	.short	(.L_41 - .L_40)
	.align		4
.L_40:
        /*0070*/ 	.word	index@(.nv.constant0._Z20matrixMulKernelTiledPfS_S_i)
        /*0074*/ 	.short	0x0380
        /*0076*/ 	.short	0x001c


	//----- nvinfo : EIATTR_SW_WAR
	.align		4
.L_41:
        /*0078*/ 	.byte	0x04, 0x36
        /*007a*/ 	.short	(.L_43 - .L_42)
.L_42:
        /*007c*/ 	.word	0x00000008
.L_43:


//--------------------- .nv.callgraph             --------------------------
	.section	.nv.callgraph,"",@"SHT_CUDA_CALLGRAPH"
	.align	4
	.sectionentsize	8
	.align		4
        /*0000*/ 	.word	0x00000000
	.align		4
        /*0004*/ 	.word	0xffffffff
	.align		4
        /*0008*/ 	.word	0x00000000
	.align		4
        /*000c*/ 	.word	0xfffffffe
	.align		4
        /*0010*/ 	.word	0x00000000
	.align		4
        /*0014*/ 	.word	0xfffffffd
	.align		4
        /*0018*/ 	.word	0x00000000
	.align		4
        /*001c*/ 	.word	0xfffffffc


//--------------------- .text._Z13matrixMultGPUPfS_S_i --------------------------
	.section	.text._Z13matrixMultGPUPfS_S_i,"ax",@progbits
	.align	128
        .global         _Z13matrixMultGPUPfS_S_i
        .type           _Z13matrixMultGPUPfS_S_i,@function
        .size           _Z13matrixMultGPUPfS_S_i,(.L_x_8 - _Z13matrixMultGPUPfS_S_i)
        .other          _Z13matrixMultGPUPfS_S_i,@"STO_CUDA_ENTRY STV_DEFAULT"
_Z13matrixMultGPUPfS_S_i:
.text._Z13matrixMultGPUPfS_S_i:
[----:B------:R-:W-:Y:S01]  /*0000*/  LDC R1, c[0x0][0x37c] ;  /* 0x0000df00ff017b82 */ /* 0x000fe20000000800 */
[----:B------:R-:W0:Y:S01]  /*0010*/  S2R R0, SR_TID.X ;  /* 0x0000000000007919 */ /* 0x000e220000002100 */
[----:B------:R-:W0:Y:S01]  /*0020*/  LDCU UR4, c[0x0][0x360] ;  /* 0x00006c00ff0477ac */ /* 0x000e220008000800 */
[----:B------:R-:W0:Y:S01]  /*0030*/  S2R R3, SR_CTAID.X ;  /* 0x0000000000037919 */ /* 0x000e220000002500 */
[----:B------:R-:W1:Y:S01]  /*0040*/  LDCU UR5, c[0x0][0x364] ;  /* 0x00006c80ff0577ac */ /* 0x000e620008000800 */
[----:B------:R-:W1:Y:S01]  /*0050*/  S2R R13, SR_TID.Y ;  /* 0x00000000000d7919 */ /* 0x000e620000002200 */
[----:B------:R-:W2:Y:S01]  /*0060*/  LDCU UR20, c[0x0][0x398] ;  /* 0x00007300ff1477ac */ /* 0x000ea20008000800 */
[----:B------:R-:W1:Y:S01]  /*0070*/  S2R R2, SR_CTAID.Y ;  /* 0x0000000000027919 */ /* 0x000e620000002600 */
[----:B0-----:R-:W-:Y:S02]  /*0080*/  IMAD R0, R3, UR4, R0 ;  /* 0x0000000403007c24 */ /* 0x001fe4000f8e0200 */
[----:B-1----:R-:W-:-:S05]  /*0090*/  IMAD R13, R2, UR5, R13 ;  /* 0x00000005020d7c24 */ /* 0x002fca000f8e020d */
[----:B------:R-:W-:-:S04]  /*00a0*/  VIMNMX R2, PT, PT, R0, R13, !PT ;  /* 0x0000000d00027248 */ /* 0x000fc80007fe0100 */
[----:B--2---:R-:W-:-:S13]  /*00b0*/  ISETP.GE.AND P0, PT, R2, UR20, PT ;  /* 0x0000001402007c0c */ /* 0x004fda000bf06270 */
[----:B------:R-:W-:Y:S05]  /*00c0*/  @P0 EXIT ;  /* 0x000000000000094d */ /* 0x000fea0003800000 */
[----:B------:R-:W-:Y:S01]  /*00d0*/  UISETP.GE.U32.AND UP0, UPT, UR20, 0x8, UPT ;  /* 0x000000081400788c */ /* 0x000fe2000bf06070 */
[----:B------:R-:W-:Y:S02]  /*00e0*/  HFMA2 R12, -RZ, RZ, 0, 0 ;  /* 0x00000000ff0c7431 */ /* 0x000fe400000001ff */
[----:B------:R-:W-:Y:S01]  /*00f0*/  IMAD R13, R13, UR20, RZ ;  /* 0x000000140d0d7c24 */ /* 0x000fe2000f8e02ff */
[----:B------:R-:W-:Y:S01]  /*0100*/  UMOV UR4, URZ ;  /* 0x000000ff00047c82 */ /* 0x000fe20008000000 */
[----:B------:R-:W0:Y:S04]  /*0110*/  LDCU.64 UR18, c[0x0][0x358] ;  /* 0x00006b00ff1277ac */ /* 0x000e280008000a00 */
[----:B------:R-:W-:Y:S05]  /*0120*/  BRA.U !UP0, `(.L_x_0) ;  /* 0x0000000508047547 */ /* 0x000fea000b800000 */
[----:B------:R-:W1:Y:S01]  /*0130*/  LDCU.128 UR24, c[0x0][0x380] ;  /* 0x00007000ff1877ac */ /* 0x000e620008000c00 */
[----:B------:R-:W-:Y:S02]  /*0140*/  MOV R12, RZ ;  /* 0x000000ff000c7202 */ /* 0x000fe40000000f00 */
[----:B------:R-:W-:Y:S01]  /*0150*/  MOV R14, R0 ;  /* 0x00000000000e7202 */ /* 0x000fe20000000f00 */
[----:B------:R-:W-:-:S04]  /*0160*/  ULOP3.LUT UR4, UR20, 0x7ffffff8, URZ, 0xc0, !UPT ;  /* 0x7ffffff814047892 */ /* 0x000fc8000f8ec0ff */
[----:B------:R-:W-:Y:S01]  /*0170*/  UIADD3 UR5, UPT, UPT, -UR4, URZ, URZ ;  /* 0x000000ff04057290 */ /* 0x000fe2000fffe1ff */
[----:B-1----:R-:W-:Y:S01]  /*0180*/  MOV R2, UR24 ;  /* 0x0000001800027c02 */ /* 0x002fe20008000f00 */
[----:B------:R-:W-:Y:S01]  /*0190*/  UIMAD.WIDE UR6, UR20, 0x8, UR26 ;  /* 0x00000008140678a5 */ /* 0x000fe2000f8e021a */
[----:B------:R-:W-:Y:S01]  /*01a0*/  MOV R3, UR25 ;  /* 0x0000001900037c02 */ /* 0x000fe20008000f00 */
[----:B------:R-:W-:Y:S02]  /*01b0*/  UIMAD.WIDE UR8, UR20, 0xc, UR26 ;  /* 0x0000000c140878a5 */ /* 0x000fe4000f8e021a */
[----:B------:R-:W-:Y:S01]  /*01c0*/  UIMAD.WIDE UR10, UR20, 0x10, UR26 ;  /* 0x00000010140a78a5 */ /* 0x000fe2000f8e021a */
[----:B------:R-:W-:Y:S01]  /*01d0*/  IMAD.WIDE.U32 R2, R13, 0x4, R2 ;  /* 0x000000040d027825 */ /* 0x000fe200078e0002 */
[----:B------:R-:W-:Y:S02]  /*01e0*/  UIMAD.WIDE UR12, UR20, 0x14, UR26 ;  /* 0x00000014140c78a5 */ /* 0x000fe4000f8e021a */
[----:B------:R-:W-:Y:S01]  /*01f0*/  UIMAD.WIDE UR14, UR20, 0x18, UR26 ;  /* 0x00000018140e78a5 */ /* 0x000fe2000f8e021a */
[----:B------:R-:W-:Y:S01]  /*0200*/  IADD3 R2, P0, PT, R2, 0x10, RZ ;  /* 0x0000001002027810 */ /* 0x000fe20007f1e0ff */
[----:B------:R-:W-:-:S03]  /*0210*/  UIMAD.WIDE UR16, UR20, 0x1c, UR26 ;  /* 0x0000001c141078a5 */ /* 0x000fc6000f8e021a */
[----:B------:R-:W-:-:S09]  /*0220*/  IADD3.X R3, PT, PT, RZ, R3, RZ, P0, !PT ;  /* 0x00000003ff037210 */ /* 0x000fd200007fe4ff */
.L_x_1:
[----:B------:R-:W-:Y:S01]  /*0230*/  UIMAD.WIDE UR22, UR20, 0x4, UR26 ;  /* 0x00000004141678a5 */ /* 0x000fe2000f8e021a */
[----:B------:R-:W-:Y:S02]  /*0240*/  IMAD.MOV.U32 R23, RZ, RZ, 0x4 ;  /* 0x00000004ff177424 */ /* 0x000fe400078e00ff */
[----:B------:R-:W-:Y:S01]  /*0250*/  HFMA2 R11, -RZ, RZ, 0, 2.384185791015625e-07 ;  /* 0x00000004ff0b7431 */ /* 0x000fe200000001ff */
[----:B------:R-:W-:Y:S01]  /*0260*/  MOV R25, 0x4 ;  /* 0x0000000400197802 */ /* 0x000fe20000000f00 */
[----:B0-----:R-:W2:Y:S01]  /*0270*/  LDG.E R21, desc[UR18][R2.64+-0x10] ;  /* 0xfffff01202157981 */ /* 0x001ea2000c1e1900 */
[C---:B------:R-:W-:Y:S01]  /*0280*/  IMAD.WIDE R22, R14.reuse, R23, UR26 ;  /* 0x0000001a0e167e25 */ /* 0x040fe2000f8e0217 */
[----:B------:R-:W-:Y:S02]  /*0290*/  MOV R8, UR22 ;  /* 0x0000001600087c02 */ /* 0x000fe40008000f00 */
[----:B------:R-:W-:Y:S01]  /*02a0*/  MOV R9, UR23 ;  /* 0x0000001700097c02 */ /* 0x000fe20008000f00 */
[----:B------:R-:W3:Y:S02]  /*02b0*/  LDG.E R19, desc[UR18][R2.64+-0xc] ;  /* 0xfffff41202137981 */ /* 0x000ee4000c1e1900 */
[----:B------:R-:W-:-:S02]  /*02c0*/  IMAD.WIDE R8, R14, 0x4, R8 ;  /* 0x000000040e087825 */ /* 0x000fc400078e0208 */
[----:B------:R-:W2:Y:S01]  /*02d0*/  LDG.E R22, desc[UR18][R22.64] ;  /* 0x0000001216167981 */ /* 0x000ea2000c1e1900 */
[----:B------:R-:W-:Y:S01]  /*02e0*/  MOV R5, 0x4 ;  /* 0x0000000400057802 */ /* 0x000fe20000000f00 */
[C---:B------:R-:W-:Y:S02]  /*02f0*/  IMAD.WIDE R24, R14.reuse, R25, UR6 ;  /* 0x000000060e187e25 */ /* 0x040fe4000f8e0219 */
[----:B------:R0:W3:Y:S02]  /*0300*/  LDG.E R20, desc[UR18][R8.64] ;  /* 0x0000001208147981 */ /* 0x0000e4000c1e1900 */
[----:B------:R-:W-:Y:S02]  /*0310*/  IMAD.WIDE R10, R14, R11, UR8 ;  /* 0x000000080e0a7e25 */ /* 0x000fe4000f8e020b */
[----:B------:R-:W4:Y:S04]  /*0320*/  LDG.E R18, desc[UR18][R24.64] ;  /* 0x0000001218127981 */ /* 0x000f28000c1e1900 */
[----:B------:R-:W4:Y:S01]  /*0330*/  LDG.E R17, desc[UR18][R2.64+-0x8] ;  /* 0xfffff81202117981 */ /* 0x000f22000c1e1900 */
[----:B0-----:R-:W-:-:S02]  /*0340*/  HFMA2 R9, -RZ, RZ, 0, 2.384185791015625e-07 ;  /* 0x00000004ff097431 */ /* 0x001fc400000001ff */
[----:B------:R-:W-:Y:S01]  /*0350*/  IMAD.MOV.U32 R7, RZ, RZ, 0x4 ;  /* 0x00000004ff077424 */ /* 0x000fe200078e00ff */
[----:B------:R0:W5:Y:S01]  /*0360*/  LDG.E R16, desc[UR18][R10.64] ;  /* 0x000000120a107981 */ /* 0x000162000c1e1900 */
[----:B------:R-:W-:-:S03]  /*0370*/  IMAD.WIDE R4, R14, R5, UR10 ;  /* 0x0000000a0e047e25 */ /* 0x000fc6000f8e0205 */
[----:B------:R-:W5:Y:S01]  /*0380*/  LDG.E R15, desc[UR18][R2.64+-0x4] ;  /* 0xfffffc12020f7981 */ /* 0x000f62000c1e1900 */
[C---:B------:R-:W-:Y:S01]  /*0390*/  IMAD.WIDE R6, R14.reuse, R7, UR12 ;  /* 0x0000000c0e067e25 */ /* 0x040fe2000f8e0207 */
[----:B------:R-:W-:Y:S02]  /*03a0*/  MOV R27, 0x4 ;  /* 0x00000004001b7802 */ /* 0x000fe40000000f00 */
[----:B------:R1:W5:Y:S01]  /*03b0*/  LDG.E R4, desc[UR18][R4.64] ;  /* 0x0000001204047981 */ /* 0x000362000c1e1900 */
[----:B------:R-:W-:-:S03]  /*03c0*/  IMAD.WIDE R8, R14, R9, UR14 ;  /* 0x0000000e0e087e25 */ /* 0x000fc6000f8e0209 */
[----:B------:R-:W5:Y:S01]  /*03d0*/  LDG.E R23, desc[UR18][R2.64] ;  /* 0x0000001202177981 */ /* 0x000f62000c1e1900 */
[----:B0-----:R-:W-:-:S03]  /*03e0*/  IMAD.WIDE R10, R14, R27, UR16 ;  /* 0x000000100e0a7e25 */ /* 0x001fc6000f8e021b */
[----:B------:R-:W5:Y:S04]  /*03f0*/  LDG.E R7, desc[UR18][R6.64] ;  /* 0x0000001206077981 */ /* 0x000f68000c1e1900 */
[----:B------:R-:W5:Y:S04]  /*0400*/  LDG.E R24, desc[UR18][R2.64+0x4] ;  /* 0x0000041202187981 */ /* 0x000f68000c1e1900 */
[----:B------:R-:W5:Y:S04]  /*0410*/  LDG.E R8, desc[UR18][R8.64] ;  /* 0x0000001208087981 */ /* 0x000f68000c1e1900 */
[----:B------:R-:W5:Y:S04]  /*0420*/  LDG.E R25, desc[UR18][R2.64+0x8] ;  /* 0x0000081202197981 */ /* 0x000f68000c1e1900 */
[----:B------:R-:W5:Y:S04]  /*0430*/  LDG.E R10, desc[UR18][R10.64] ;  /* 0x000000120a0a7981 */ /* 0x000f68000c1e1900 */
[----:B------:R0:W5:Y:S01]  /*0440*/  LDG.E R27, desc[UR18][R2.64+0xc] ;  /* 0x00000c12021b7981 */ /* 0x000162000c1e1900 */
[----:B------:R-:W-:-:S04]  /*0450*/  UIADD3 UR5, UPT, UPT, UR5, 0x8, URZ ;  /* 0x0000000805057890 */ /* 0x000fc8000fffe0ff */
[----:B------:R-:W-:Y:S01]  /*0460*/  UISETP.NE.AND UP0, UPT, UR5, URZ, UPT ;  /* 0x000000ff0500728c */ /* 0x000fe2000bf05270 */
[----:B-1----:R-:W-:Y:S02]  /*0470*/  MOV R5, UR20 ;  /* 0x0000001400057c02 */ /* 0x002fe40008000f00 */
[----:B0-----:R-:W-:Y:S02]  /*0480*/  IADD3 R2, P0, PT, R2, 0x20, RZ ;  /* 0x0000002002027810 */ /* 0x001fe40007f1e0ff */
[----:B------:R-:W-:Y:S02]  /*0490*/  LEA R14, R5, R14, 0x3 ;  /* 0x0000000e050e7211 */ /* 0x000fe400078e18ff */
[----:B------:R-:W-:Y:S01]  /*04a0*/  IADD3.X R3, PT, PT, RZ, R3, RZ, P0, !PT ;  /* 0x00000003ff037210 */ /* 0x000fe200007fe4ff */
[----:B--2---:R-:W-:-:S04]  /*04b0*/  FFMA R22, R21, R22, R12 ;  /* 0x0000001615167223 */ /* 0x004fc8000000000c */
[----:B---3--:R-:W-:-:S04]  /*04c0*/  FFMA R20, R19, R20, R22 ;  /* 0x0000001413147223 */ /* 0x008fc80000000016 */
[----:B----4-:R-:W-:-:S04]  /*04d0*/  FFMA R18, R17, R18, R20 ;  /* 0x0000001211127223 */ /* 0x010fc80000000014 */
[----:B-----5:R-:W-:-:S04]  /*04e0*/  FFMA R16, R15, R16, R18 ;  /* 0x000000100f107223 */ /* 0x020fc80000000012 */
[----:B------:R-:W-:-:S04]  /*04f0*/  FFMA R23, R23, R4, R16 ;  /* 0x0000000417177223 */ /* 0x000fc80000000010 */
[----:B------:R-:W-:-:S04]  /*0500*/  FFMA R24, R24, R7, R23 ;  /* 0x0000000718187223 */ /* 0x000fc80000000017 */
[----:B------:R-:W-:-:S04]  /*0510*/  FFMA R8, R25, R8, R24 ;  /* 0x0000000819087223 */ /* 0x000fc80000000018 */
[----:B------:R-:W-:Y:S01]  /*0520*/  FFMA R12, R27, R10, R8 ;  /* 0x0000000a1b0c7223 */ /* 0x000fe20000000008 */
[----:B------:R-:W-:Y:S06]  /*0530*/  BRA.U UP0, `(.L_x_1) ;  /* 0xfffffffd003c7547 */ /* 0x000fec000b83ffff */
.L_x_0:
[----:B------:R-:W-:-:S04]  /*0540*/  ULOP3.LUT UR6, UR20, 0x7, URZ, 0xc0, !UPT ;  /* 0x0000000714067892 */ /* 0x000fc8000f8ec0ff */
[----:B------:R-:W-:-:S09]  /*0550*/  UISETP.NE.AND UP0, UPT, UR6, URZ, UPT ;  /* 0x000000ff0600728c */ /* 0x000fd2000bf05270 */
[----:B------:R-:W-:Y:S05]  /*0560*/  BRA.U !UP0, `(.L_x_2) ;  /* 0x0000000508387547 */ /* 0x000fea000b800000 */
[----:B------:R-:W-:Y:S02]  /*0570*/  UISETP.GE.U32.AND UP0, UPT, UR6, 0x4, UPT ;  /* 0x000000040600788c */ /* 0x000fe4000bf06070 */
[----:B------:R-:W-:-:S04]  /*0580*/  ULOP3.LUT UR5, UR20, 0x3, URZ, 0xc0, !UPT ;  /* 0x0000000314057892 */ /* 0x000fc8000f8ec0ff */
[----:B------:R-:W-:-:S03]  /*0590*/  UISETP.NE.AND UP1, UPT, UR5, URZ, UPT ;  /* 0x000000ff0500728c */ /* 0x000fc6000bf25270 */
[----:B------:R-:W-:Y:S08]  /*05a0*/  BRA.U !UP0, `(.L_x_3) ;  /* 0x00000001087c7547 */ /* 0x000ff0000b800000 */
[----:B------:R-:W1:Y:S01]  /*05b0*/  LDC.64 R6, c[0x0][0x388] ;  /* 0x0000e200ff067b82 */ /* 0x000e620000000a00 */
[----:B------:R-:W2:Y:S01]  /*05c0*/  LDCU.64 UR6, c[0x0][0x380] ;  /* 0x00007000ff0677ac */ /* 0x000ea20008000a00 */
[----:B------:R-:W-:Y:S01]  /*05d0*/  IMAD.U32 R9, RZ, RZ, UR4 ;  /* 0x00000004ff097e24 */ /* 0x000fe2000f8e00ff */
[C---:B------:R-:W-:Y:S02]  /*05e0*/  IADD3 R3, PT, PT, R13.reuse, UR4, RZ ;  /* 0x000000040d037c10 */ /* 0x040fe4000fffe0ff */
[----:B------:R-:W-:Y:S01]  /*05f0*/  IADD3 R10, P0, PT, R13, UR4, RZ ;  /* 0x000000040d0a7c10 */ /* 0x000fe2000ff1e0ff */
[----:B------:R-:W-:Y:S01]  /*0600*/  IMAD R9, R9, UR20, R0 ;  /* 0x0000001409097c24 */ /* 0x000fe2000f8e0200 */
[----:B------:R-:W-:Y:S01]  /*0610*/  MOV R11, UR20 ;  /* 0x00000014000b7c02 */ /* 0x000fe20008000f00 */
[----:B------:R-:W3:Y:S01]  /*0620*/  LDC.64 R4, c[0x0][0x380] ;  /* 0x0000e000ff047b82 */ /* 0x000ee20000000a00 */
[----:B------:R-:W-:Y:S01]  /*0630*/  MOV R15, UR20 ;  /* 0x00000014000f7c02 */ /* 0x000fe20008000f00 */
[----:B-1----:R-:W-:Y:S01]  /*0640*/  IMAD.WIDE R6, R9, 0x4, R6 ;  /* 0x0000000409067825 */ /* 0x002fe200078e0206 */
[----:B------:R-:W-:-:S05]  /*0650*/  MOV R9, UR20 ;  /* 0x0000001400097c02 */ /* 0x000fca0008000f00 */
[----:B------:R-:W-:Y:S02]  /*0660*/  IMAD.WIDE R8, R9, 0x4, R6 ;  /* 0x0000000409087825 */ /* 0x000fe400078e0206 */
[----:B0-----:R-:W4:Y:S02]  /*0670*/  LDG.E R6, desc[UR18][R6.64] ;  /* 0x0000001206067981 */ /* 0x001f24000c1e1900 */
[----:B---3--:R-:W-:Y:S01]  /*0680*/  IMAD.WIDE.U32 R4, R3, 0x4, R4 ;  /* 0x0000000403047825 */ /* 0x008fe200078e0004 */
[----:B------:R-:W-:Y:S01]  /*0690*/  IADD3.X R3, PT, PT, RZ, RZ, RZ, P0, !PT ;  /* 0x000000ffff037210 */ /* 0x000fe200007fe4ff */
[----:B------:R-:W3:Y:S01]  /*06a0*/  LDG.E R17, desc[UR18][R8.64] ;  /* 0x0000001208117981 */ /* 0x000ee2000c1e1900 */
[----:B--2---:R-:W-:-:S03]  /*06b0*/  LEA R2, P0, R10, UR6, 0x2 ;  /* 0x000000060a027c11 */ /* 0x004fc6000f8010ff */
[----:B------:R-:W4:Y:S01]  /*06c0*/  LDG.E R5, desc[UR18][R4.64] ;  /* 0x0000001204057981 */ /* 0x000f22000c1e1900 */
[----:B------:R-:W-:Y:S01]  /*06d0*/  LEA.HI.X R3, R10, UR7, R3, 0x2, P0 ;  /* 0x000000070a037c11 */ /* 0x000fe200080f1403 */
[----:B------:R-:W-:-:S04]  /*06e0*/  IMAD.WIDE R10, R11, 0x4, R8 ;  /* 0x000000040b0a7825 */ /* 0x000fc800078e0208 */
[----:B------:R-:W3:Y:S01]  /*06f0*/  LDG.E R16, desc[UR18][R2.64+0x4] ;  /* 0x0000041202107981 */ /* 0x000ee2000c1e1900 */
[----:B------:R-:W-:-:S03]  /*0700*/  IMAD.WIDE R14, R15, 0x4, R10 ;  /* 0x000000040f0e7825 */ /* 0x000fc600078e020a */
[----:B------:R-:W2:Y:S04]  /*0710*/  LDG.E R19, desc[UR18][R10.64] ;  /* 0x000000120a137981 */ /* 0x000ea8000c1e1900 */
[----:B------:R-:W2:Y:S04]  /*0720*/  LDG.E R18, desc[UR18][R2.64+0x8] ;  /* 0x0000081202127981 */ /* 0x000ea8000c1e1900 */
[----:B------:R-:W5:Y:S04]  /*0730*/  LDG.E R20, desc[UR18][R2.64+0xc] ;  /* 0x00000c1202147981 */ /* 0x000f68000c1e1900 */
[----:B------:R-:W5:Y:S01]  /*0740*/  LDG.E R14, desc[UR18][R14.64] ;  /* 0x000000120e0e7981 */ /* 0x000f62000c1e1900 */
[----:B------:R-:W-:Y:S01]  /*0750*/  UIADD3 UR4, UPT, UPT, UR4, 0x4, URZ ;  /* 0x0000000404047890 */ /* 0x000fe2000fffe0ff */
[----:B----4-:R-:W-:-:S04]  /*0760*/  FFMA R5, R5, R6, R12 ;  /* 0x0000000605057223 */ /* 0x010fc8000000000c */
[----:B---3--:R-:W-:-:S04]  /*0770*/  FFMA R5, R16, R17, R5 ;  /* 0x0000001110057223 */ /* 0x008fc80000000005 */
[----:B--2---:R-:W-:-:S04]  /*0780*/  FFMA R5, R18, R19, R5 ;  /* 0x0000001312057223 */ /* 0x004fc80000000005 */
[----:B-----5:R-:W-:-:S07]  /*0790*/  FFMA R12, R20, R14, R5 ;  /* 0x0000000e140c7223 */ /* 0x020fce0000000005 */
.L_x_3:
[----:B------:R-:W-:Y:S05]  /*07a0*/  BRA.U !UP1, `(.L_x_2) ;  /* 0x0000000109a87547 */ /* 0x000fea000b800000 */
[----:B------:R-:W-:Y:S01]  /*07b0*/  UISETP.NE.AND UP0, UPT, UR5, 0x1, UPT ;  /* 0x000000010500788c */ /* 0x000fe2000bf05270 */
[----:B------:R-:W-:Y:S01]  /*07c0*/  MOV R7, UR4 ;  /* 0x0000000400077c02 */ /* 0x000fe20008000f00 */
[----:B------:R-:W-:Y:S02]  /*07d0*/  ULOP3.LUT UR5, UR20, 0x1, URZ, 0xc0, !UPT ;  /* 0x0000000114057892 */ /* 0x000fe4000f8ec0ff */
[----:B------:R-:W-:Y:S02]  /*07e0*/  MOV R15, UR20 ;  /* 0x00000014000f7c02 */ /* 0x000fe40008000f00 */
[----:B------:R-:W-:Y:S01]  /*07f0*/  UISETP.NE.U32.AND UP1, UPT, UR5, 0x1, UPT ;  /* 0x000000010500788c */ /* 0x000fe2000bf25070 */
[----:B------:R-:W-:-:S04]  /*0800*/  PLOP3.LUT P1, PT, PT, PT, UP0, 0x80, 0x8 ;  /* 0x000000000008781c */ /* 0x000fc80003f2f008 */
[----:B------:R-:W1:Y:S01]  /*0810*/  @UP0 LDCU.128 UR8, c[0x0][0x380] ;  /* 0x00007000ff0807ac */ /* 0x000e620008000c00 */
[----:B------:R-:W-:Y:S01]  /*0820*/  PLOP3.LUT P0, PT, PT, PT, UP1, 0x80, 0x8 ;  /* 0x000000000008781c */ /* 0x000fe20003f0f018 */
[----:B------:R-:W2:Y:S04]  /*0830*/  @UP0 LDCU.64 UR6, c[0x0][0x380] ;  /* 0x00007000ff0607ac */ /* 0x000ea80008000a00 */
[----:B------:R-:W3:Y:S03]  /*0840*/  @!UP1 LDCU.128 UR12, c[0x0][0x380] ;  /* 0x00007000ff0c97ac */ /* 0x000ee60008000c00 */
[C---:B------:R-:W-:Y:S02]  /*0850*/  @P1 IADD3 R3, PT, PT, R13.reuse, UR4, RZ ;  /* 0x000000040d031c10 */ /* 0x040fe4000fffe0ff */
[----:B------:R-:W-:Y:S01]  /*0860*/  @P1 IADD3 R6, P2, PT, R13, UR4, RZ ;  /* 0x000000040d061c10 */ /* 0x000fe2000ff5e0ff */
[----:B------:R-:W-:Y:S01]  /*0870*/  @UP0 UIADD3 UR4, UPT, UPT, UR4, 0x2, URZ ;  /* 0x0000000204040890 */ /* 0x000fe2000fffe0ff */
[----:B-1----:R-:W-:Y:S01]  /*0880*/  MOV R11, UR9 ;  /* 0x00000009000b7c02 */ /* 0x002fe20008000f00 */
[----:B------:R-:W-:Y:S01]  /*0890*/  IMAD.U32 R10, RZ, RZ, UR8 ;  /* 0x00000008ff0a7e24 */ /* 0x000fe2000f8e00ff */
[----:B------:R-:W-:-:S02]  /*08a0*/  MOV R4, UR10 ;  /* 0x0000000a00047c02 */ /* 0x000fc40008000f00 */
[----:B------:R-:W-:Y:S01]  /*08b0*/  MOV R5, UR11 ;  /* 0x0000000b00057c02 */ /* 0x000fe20008000f00 */
[----:B------:R-:W-:-:S04]  /*08c0*/  @P1 IMAD.WIDE.U32 R10, R3, 0x4, R10 ;  /* 0x00000004030a1825 */ /* 0x000fc800078e000a */
[----:B------:R-:W-:Y:S01]  /*08d0*/  @P1 IMAD R3, R7, UR20, R0 ;  /* 0x0000001407031c24 */ /* 0x000fe2000f8e0200 */
[----:B------:R-:W-:Y:S01]  /*08e0*/  @P1 IADD3.X R7, PT, PT, RZ, RZ, RZ, P2, !PT ;  /* 0x000000ffff071210 */ /* 0x000fe200017fe4ff */
[----:B------:R-:W-:Y:S01]  /*08f0*/  IMAD.U32 R19, RZ, RZ, UR4 ;  /* 0x00000004ff137e24 */ /* 0x000fe2000f8e00ff */
[C---:B--2---:R-:W-:Y:S01]  /*0900*/  @P1 LEA R2, P2, R6.reuse, UR6, 0x2 ;  /* 0x0000000606021c11 */ /* 0x044fe2000f8410ff */
[----:B------:R-:W-:Y:S01]  /*0910*/  @P1 IMAD.WIDE R4, R3, 0x4, R4 ;  /* 0x0000000403041825 */ /* 0x000fe200078e0204 */
[----:B------:R-:W-:Y:S01]  /*0920*/  @!P0 IADD3 R17, PT, PT, R13, UR4, RZ ;  /* 0x000000040d118c10 */ /* 0x000fe2000fffe0ff */
[----:B0-----:R-:W2:Y:S01]  /*0930*/  @P1 LDG.E R11, desc[UR18][R10.64] ;  /* 0x000000120a0b1981 */ /* 0x001ea2000c1e1900 */
[----:B------:R-:W-:Y:S01]  /*0940*/  @P1 LEA.HI.X R3, R6, UR7, R7, 0x2, P2 ;  /* 0x0000000706031c11 */ /* 0x000fe200090f1407 */
[----:B------:R-:W-:Y:S01]  /*0950*/  @!P0 IMAD R19, R19, UR20, R0 ;  /* 0x0000001413138c24 */ /* 0x000fe2000f8e0200 */
[----:B---3--:R-:W-:Y:S01]  /*0960*/  MOV R6, UR12 ;  /* 0x0000000c00067c02 */ /* 0x008fe20008000f00 */
[----:B------:R-:W-:Y:S01]  /*0970*/  @P1 IMAD.WIDE R14, R15, 0x4, R4 ;  /* 0x000000040f0e1825 */ /* 0x000fe200078e0204 */
[----:B------:R-:W-:Y:S01]  /*0980*/  MOV R7, UR13 ;  /* 0x0000000d00077c02 */ /* 0x000fe20008000f00 */
[----:B------:R-:W2:Y:S01]  /*0990*/  @P1 LDG.E R4, desc[UR18][R4.64] ;  /* 0x0000001204041981 */ /* 0x000ea2000c1e1900 */
[----:B------:R-:W-:-:S02]  /*09a0*/  MOV R8, UR14 ;  /* 0x0000000e00087c02 */ /* 0x000fc40008000f00 */
[----:B------:R-:W-:Y:S01]  /*09b0*/  MOV R9, UR15 ;  /* 0x0000000f00097c02 */ /* 0x000fe20008000f00 */
[----:B------:R-:W-:Y:S01]  /*09c0*/  @!P0 IMAD.WIDE.U32 R6, R17, 0x4, R6 ;  /* 0x0000000411068825 */ /* 0x000fe200078e0006 */
[----:B------:R-:W3:Y:S03]  /*09d0*/  @P1 LDG.E R14, desc[UR18][R14.64] ;  /* 0x000000120e0e1981 */ /* 0x000ee6000c1e1900 */
[----:B------:R-:W-:Y:S01]  /*09e0*/  @!P0 IMAD.WIDE R8, R19, 0x4, R8 ;  /* 0x0000000413088825 */ /* 0x000fe200078e0208 */
[----:B------:R-:W3:Y:S04]  /*09f0*/  @P1 LDG.E R2, desc[UR18][R2.64+0x4] ;  /* 0x0000041202021981 */ /* 0x000ee8000c1e1900 */
[----:B------:R-:W4:Y:S04]  /*0a00*/  @!P0 LDG.E R7, desc[UR18][R6.64] ;  /* 0x0000001206078981 */ /* 0x000f28000c1e1900 */
[----:B------:R-:W4:Y:S01]  /*0a10*/  @!P0 LDG.E R8, desc[UR18][R8.64] ;  /* 0x0000001208088981 */ /* 0x000f22000c1e1900 */
[----:B--2---:R-:W-:-:S04]  /*0a20*/  @P1 FFMA R11, R11, R4, R12 ;  /* 0x000000040b0b1223 */ /* 0x004fc8000000000c */
[----:B---3--:R-:W-:-:S04]  /*0a30*/  @P1 FFMA R12, R2, R14, R11 ;  /* 0x0000000e020c1223 */ /* 0x008fc8000000000b */
[----:B----4-:R-:W-:-:S07]  /*0a40*/  @!P0 FFMA R12, R7, R8, R12 ;  /* 0x00000008070c8223 */ /* 0x010fce000000000c */
.L_x_2:
[----:B------:R-:W1:Y:S01]  /*0a50*/  LDC.64 R2, c[0x0][0x390] ;  /* 0x0000e400ff027b82 */ /* 0x000e620000000a00 */
[----:B------:R-:W-:-:S05]  /*0a60*/  IADD3 R13, PT, PT, R0, R13, RZ ;  /* 0x0000000d000d7210 */ /* 0x000fca0007ffe0ff */
[----:B-1----:R-:W-:-:S05]  /*0a70*/  IMAD.WIDE R2, R13, 0x4, R2 ;  /* 0x000000040d027825 */ /* 0x002fca00078e0202 */
[----:B0-----:R-:W-:Y:S01]  /*0a80*/  STG.E desc[UR18][R2.64], R12 ;  /* 0x0000000c02007986 */ /* 0x001fe2000c101912 */
[----:B------:R-:W-:Y:S05]  /*0a90*/  EXIT ;  /* 0x000000000000794d */ /* 0x000fea0003800000 */
.L_x_4:
[----:B------:R-:W-:-:S00]  /*0aa0*/  BRA `(.L_x_4) ;  /* 0xfffffffc00fc7947 */ /* 0x000fc0000383ffff */
[----:B------:R-:W-:-:S00]  /*0ab0*/  NOP ;  /* 0x0000000000007918 */ /* 0x000fc00000000000 */
        /* <DEDUP_REMOVED lines=12> */
.L_x_8:


//--------------------- .text._Z20matrixMulKernelTiledPfS_S_i --------------------------
	.section	.text._Z20matrixMulKernelTiledPfS_S_i,"ax",@progbits
	.align	128
        .global         _Z20matrixMulKernelTiledPfS_S_i
        .type           _Z20matrixMulKernelTiledPfS_S_i,@function
        .size           _Z20matrixMulKernelTiledPfS_S_i,(.L_x_9 - _Z20matrixMulKernelTiledPfS_S_i)
        .other          _Z20matrixMulKernelTiledPfS_S_i,@"STO_CUDA_ENTRY STV_DEFAULT"
_Z20matrixMulKernelTiledPfS_S_i:
.text._Z20matrixMulKernelTiledPfS_S_i:
[----:B------:R-:W-:Y:S01]  /*0000*/  LDC R1, c[0x0][0x37c] ;  /* 0x0000df00ff017b82 */ /* 0x000fe20000000800 */
[----:B------:R-:W0:Y:S01]  /*0010*/  LDCU UR4, c[0x0][0x398] ;  /* 0x00007300ff0477ac */ /* 0x000e220008000800 */
[----:B------:R-:W1:Y:S01]  /*0020*/  S2R R23, SR_CTAID.Y ;  /* 0x0000000000177919 */ /* 0x000e620000002600 */
[----:B------:R-:W-:Y:S01]  /*0030*/  HFMA2 R27, -RZ, RZ, 0, 0 ;  /* 0x00000000ff1b7431 */ /* 0x000fe200000001ff */
[----:B------:R-:W2:Y:S01]  /*0040*/  LDCU.64 UR8, c[0x0][0x358] ;  /* 0x00006b00ff0877ac */ /* 0x000ea20008000a00 */
[----:B------:R-:W1:Y:S01]  /*0050*/  S2R R19, SR_TID.Y ;  /* 0x0000000000137919 */ /* 0x000e620000002200 */
[----:B------:R-:W3:Y:S01]  /*0060*/  S2R R4, SR_CTAID.X ;  /* 0x0000000000047919 */ /* 0x000ee20000002500 */
[----:B------:R-:W3:Y:S01]  /*0070*/  S2R R21, SR_TID.X ;  /* 0x0000000000157919 */ /* 0x000ee20000002100 */
[----:B0-----:R-:W-:-:S04]  /*0080*/  MOV R6, UR4 ;  /* 0x0000000400067c02 */ /* 0x001fc80008000f00 */
[----:B------:R-:W-:Y:S02]  /*0090*/  ISETP.GE.AND P0, PT, R6, 0x1, PT ;  /* 0x000000010600780c */ /* 0x000fe40003f06270 */
[----:B-1----:R-:W-:Y:S02]  /*00a0*/  LEA R23, R23, R19, 0x5 ;  /* 0x0000001317177211 */ /* 0x002fe400078e28ff */
[----:B---3--:R-:W-:-:S09]  /*00b0*/  LEA R18, R4, R21, 0x5 ;  /* 0x0000001504127211 */ /* 0x008fd200078e28ff */
[----:B--2---:R-:W-:Y:S05]  /*00c0*/  @!P0 BRA `(.L_x_5) ;  /* 0x0000000400c48947 */ /* 0x004fea0003800000 */
[----:B------:R-:W0:Y:S01]  /*00d0*/  S2UR UR6, SR_CgaCtaId ;  /* 0x00000000000679c3 */ /* 0x000e220000008800 */
[----:B------:R-:W-:Y:S01]  /*00e0*/  UMOV UR4, 0x400 ;  /* 0x0000040000047882 */ /* 0x000fe20000000000 */
[----:B------:R-:W-:Y:S01]  /*00f0*/  IADD3 R2, PT, PT, R6, 0x1f, RZ ;  /* 0x0000001f06027810 */ /* 0x000fe20007ffe0ff */
[----:B------:R-:W-:Y:S01]  /*0100*/  UIADD3 UR5, UPT, UPT, UR4, 0x1000, URZ ;  /* 0x0000100004057890 */ /* 0x000fe2000fffe0ff */
[-CC-:B------:R-:W-:Y:S01]  /*0110*/  IMAD R17, R19, R6.reuse, R21.reuse ;  /* 0x0000000613117224 */ /* 0x180fe200078e0215 */
[CC--:B------:R-:W-:Y:S01]  /*0120*/  ISETP.GE.U32.AND P1, PT, R23.reuse, R6.reuse, PT ;  /* 0x000000061700720c */ /* 0x0c0fe20003f26070 */
[----:B------:R-:W-:Y:S01]  /*0130*/  IMAD R7, R23, R6, R21 ;  /* 0x0000000617077224 */ /* 0x000fe200078e0215 */
[----:B------:R-:W-:Y:S01]  /*0140*/  SHF.R.U32.HI R2, RZ, 0x5, R2 ;  /* 0x00000005ff027819 */ /* 0x000fe20000011602 */
[----:B------:R-:W1:Y:S01]  /*0150*/  LDC R0, c[0x0][0x398] ;  /* 0x0000e600ff007b82 */ /* 0x000e620000000800 */
[----:B------:R-:W-:Y:S02]  /*0160*/  LEA R17, R4, R17, 0x5 ;  /* 0x0000001104117211 */ /* 0x000fe400078e28ff */
[----:B------:R-:W-:-:S02]  /*0170*/  IADD3 R16, PT, PT, -R2, RZ, RZ ;  /* 0x000000ff02107210 */ /* 0x000fc40007ffe1ff */
[----:B------:R-:W-:-:S03]  /*0180*/  MOV R27, RZ ;  /* 0x000000ff001b7202 */ /* 0x000fc60000000f00 */
[----:B------:R-:W2:Y:S01]  /*0190*/  LDC.64 R24, c[0x0][0x380] ;  /* 0x0000e000ff187b82 */ /* 0x000ea20000000a00 */
[----:B0-----:R-:W-:Y:S02]  /*01a0*/  ULEA UR4, UR6, UR4, 0x18 ;  /* 0x0000000406047291 */ /* 0x001fe4000f8ec0ff */
[----:B------:R-:W-:-:S04]  /*01b0*/  ULEA UR5, UR6, UR5, 0x18 ;  /* 0x0000000506057291 */ /* 0x000fc8000f8ec0ff */
[----:B------:R-:W-:Y:S02]  /*01c0*/  LEA R5, R19, UR4, 0x7 ;  /* 0x0000000413057c11 */ /* 0x000fe4000f8e38ff */
[C---:B------:R-:W-:Y:S02]  /*01d0*/  LEA R3, R21.reuse, UR5, 0x2 ;  /* 0x0000000515037c11 */ /* 0x040fe4000f8e10ff */
[----:B------:R-:W-:Y:S02]  /*01e0*/  LEA R4, R21, R5, 0x2 ;  /* 0x0000000515047211 */ /* 0x000fe400078e10ff */
[----:B------:R-:W-:-:S07]  /*01f0*/  LEA R2, R19, R3, 0x7 ;  /* 0x0000000313027211 */ /* 0x000fce00078e38ff */
.L_x_6:
[----:B-1----:R-:W-:Y:S01]  /*0200*/  MOV R6, R0 ;  /* 0x0000000000067202 */ /* 0x002fe20000000f00 */
[----:B------:R-:W-:Y:S01]  /*0210*/  HFMA2 R20, -RZ, RZ, 0, 0 ;  /* 0x00000000ff147431 */ /* 0x000fe200000001ff */
[----:B------:R-:W-:Y:S01]  /*0220*/  MOV R22, RZ ;  /* 0x000000ff00167202 */ /* 0x000fe20000000f00 */
[----:B--2---:R-:W-:Y:S01]  /*0230*/  IMAD.WIDE R8, R7, 0x4, R24 ;  /* 0x0000000407087825 */ /* 0x004fe200078e0218 */
[-C--:B------:R-:W-:Y:S02]  /*0240*/  ISETP.GE.U32.AND P0, PT, R18, R6.reuse, PT ;  /* 0x000000061200720c */ /* 0x080fe40003f06070 */
[-C--:B------:R-:W-:Y:S02]  /*0250*/  ISETP.GE.OR P2, PT, R21, R6.reuse, P1 ;  /* 0x000000061500720c */ /* 0x080fe40000f46670 */
[----:B------:R-:W-:-:S11]  /*0260*/  ISETP.GE.OR P0, PT, R19, R6, P0 ;  /* 0x000000061300720c */ /* 0x000fd60000706670 */
[----:B------:R-:W2:Y:S02]  /*0270*/  @!P2 LDG.E R20, desc[UR8][R8.64] ;  /* 0x000000080814a981 */ /* 0x000ea4000c1e1900 */
[----:B------:R-:W0:Y:S02]  /*0280*/  @!P0 LDC.64 R10, c[0x0][0x388] ;  /* 0x0000e200ff0a8b82 */ /* 0x000e240000000a00 */
[----:B0-----:R-:W-:-:S05]  /*0290*/  @!P0 IMAD.WIDE.U32 R10, R17, 0x4, R10 ;  /* 0x00000004110a8825 */ /* 0x001fca00078e000a */
[----:B------:R-:W3:Y:S04]  /*02a0*/  @!P0 LDG.E R22, desc[UR8][R10.64] ;  /* 0x000000080a168981 */ /* 0x000ee8000c1e1900 */
[----:B--2---:R-:W-:Y:S04]  /*02b0*/  STS [R4], R20 ;  /* 0x0000001404007388 */ /* 0x004fe80000000800 */
[----:B---3--:R-:W-:Y:S01]  /*02c0*/  STS [R2], R22 ;  /* 0x0000001602007388 */ /* 0x008fe20000000800 */
[----:B------:R-:W-:Y:S06]  /*02d0*/  BAR.SYNC.DEFER_BLOCKING 0x0 ;  /* 0x0000000000007b1d */ /* 0x000fec0000010000 */
[----:B------:R-:W-:Y:S04]  /*02e0*/  LDS R26, [R3] ;  /* 0x00000000031a7984 */ /* 0x000fe80000000800 */
[----:B------:R-:W0:Y:S04]  /*02f0*/  LDS.128 R12, [R5] ;  /* 0x00000000050c7984 */ /* 0x000e280000000c00 */
[----:B------:R-:W1:Y:S04]  /*0300*/  LDS R28, [R3+0x80] ;  /* 0x00008000031c7984 */ /* 0x000e680000000800 */
[----:B------:R-:W2:Y:S04]  /*0310*/  LDS R29, [R3+0x100] ;  /* 0x00010000031d7984 */ /* 0x000ea80000000800 */
[----:B------:R-:W-:Y:S04]  /*0320*/  LDS.128 R8, [R5+0x10] ;  /* 0x0000100005087984 */ /* 0x000fe80000000c00 */
[----:B------:R-:W-:Y:S01]  /*0330*/  LDS R20, [R3+0x280] ;  /* 0x0002800003147984 */ /* 0x000fe20000000800 */
[----:B0-----:R-:W-:-:S03]  /*0340*/  FFMA R26, R12, R26, R27 ;  /* 0x0000001a0c1a7223 */ /* 0x001fc6000000001b */
[----:B------:R-:W0:Y:S01]  /*0350*/  LDS R12, [R3+0x180] ;  /* 0x00018000030c7984 */ /* 0x000e220000000800 */
[----:B-1----:R-:W-:-:S03]  /*0360*/  FFMA R26, R28, R13, R26 ;  /* 0x0000000d1c1a7223 */ /* 0x002fc6000000001a */
[----:B------:R-:W1:Y:S01]  /*0370*/  LDS R13, [R3+0x200] ;  /* 0x00020000030d7984 */ /* 0x000e620000000800 */
[----:B--2---:R-:W-:-:S03]  /*0380*/  FFMA R29, R29, R14, R26 ;  /* 0x0000000e1d1d7223 */ /* 0x004fc6000000001a */
[----:B------:R-:W2:Y:S04]  /*0390*/  LDS R27, [R3+0x300] ;  /* 0x00030000031b7984 */ /* 0x000ea80000000800 */
[----:B------:R-:W-:Y:S01]  /*03a0*/  LDS R26, [R3+0x400] ;  /* 0x00040000031a7984 */ /* 0x000fe20000000800 */
[----:B0-----:R-:W-:-:S03]  /*03b0*/  FFMA R15, R12, R15, R29 ;  /* 0x0000000f0c0f7223 */ /* 0x001fc6000000001d */
[----:B------:R-:W-:Y:S01]  /*03c0*/  LDS R29, [R3+0xe80] ;  /* 0x000e8000031d7984 */ /* 0x000fe20000000800 */
[----:B-1----:R-:W-:-:S03]  /*03d0*/  FFMA R13, R8, R13, R15 ;  /* 0x0000000d080d7223 */ /* 0x002fc6000000000f */
[----:B------:R-:W0:Y:S01]  /*03e0*/  LDS R8, [R3+0x380] ;  /* 0x0003800003087984 */ /* 0x000e220000000800 */
[----:B------:R-:W-:-:S03]  /*03f0*/  FFMA R22, R20, R9, R13 ;  /* 0x0000000914167223 */ /* 0x000fc6000000000d */
[----:B------:R-:W1:Y:S04]  /*0400*/  LDS.128 R12, [R5+0x20] ;  /* 0x00002000050c7984 */ /* 0x000e680000000c00 */
[----:B------:R-:W3:Y:S01]  /*0410*/  LDS R20, [R3+0x480] ;  /* 0x0004800003147984 */ /* 0x000ee20000000800 */
[----:B--2---:R-:W-:-:S03]  /*0420*/  FFMA R9, R27, R10, R22 ;  /* 0x0000000a1b097223 */ /* 0x004fc60000000016 */
[----:B------:R-:W2:Y:S01]  /*0430*/  LDS R27, [R3+0x500] ;  /* 0x00050000031b7984 */ /* 0x000ea20000000800 */
[----:B0-----:R-:W-:-:S04]  /*0440*/  FFMA R9, R8, R11, R9 ;  /* 0x0000000b08097223 */ /* 0x001fc80000000009 */
[----:B-1----:R-:W-:Y:S02]  /*0450*/  FFMA R9, R12, R26, R9 ;  /* 0x0000001a0c097223 */ /* 0x002fe40000000009 */
[----:B------:R-:W0:Y:S02]  /*0460*/  LDS R12, [R3+0x580] ;  /* 0x00058000030c7984 */ /* 0x000e240000000800 */
[----:B---3--:R-:W-:Y:S02]  /*0470*/  FFMA R22, R20, R13, R9 ;  /* 0x0000000d14167223 */ /* 0x008fe40000000009 */
[----:B------:R-:W-:Y:S04]  /*0480*/  LDS R26, [R3+0x600] ;  /* 0x00060000031a7984 */ /* 0x000fe80000000800 */
        /* <DEDUP_REMOVED lines=36> */
[----:B------:R-:W1:Y:S01]  /*06d0*/  LDS.128 R8, [R5+0x70] ;  /* 0x0000700005087984 */ /* 0x000e620000000c00 */
[----:B--2---:R-:W-:-:S03]  /*06e0*/  FFMA R27, R27, R14, R20 ;  /* 0x0000000e1b1b7223 */ /* 0x004fc60000000014 */
[----:B------:R-:W2:Y:S04]  /*06f0*/  LDS R20, [R3+0xf00] ;  /* 0x000f000003147984 */ /* 0x000ea80000000800 */
[----:B------:R-:W3:Y:S01]  /*0700*/  LDS R14, [R3+0xf80] ;  /* 0x000f8000030e7984 */ /* 0x000ee20000000800 */
[----:B------:R-:W-:Y:S01]  /*0710*/  IADD3 R16, PT, PT, R16, 0x1, RZ ;  /* 0x0000000110107810 */ /* 0x000fe20007ffe0ff */
[----:B------:R-:W-:Y:S03]  /*0720*/  BAR.SYNC.DEFER_BLOCKING 0x0 ;  /* 0x0000000000007b1d */ /* 0x000fe60000010000 */
[----:B------:R-:W-:Y:S02]  /*0730*/  ISETP.NE.AND P0, PT, R16, RZ, PT ;  /* 0x000000ff1000720c */ /* 0x000fe40003f05270 */
[----:B------:R-:W-:Y:S01]  /*0740*/  IADD3 R7, PT, PT, R7, 0x20, RZ ;  /* 0x0000002007077810 */ /* 0x000fe20007ffe0ff */
[----:B0-----:R-:W-:-:S04]  /*0750*/  FFMA R15, R12, R15, R27 ;  /* 0x0000000f0c0f7223 */ /* 0x001fc8000000001b */
[----:B-1----:R-:W-:-:S04]  /*0760*/  FFMA R8, R8, R13, R15 ;  /* 0x0000000d08087223 */ /* 0x002fc8000000000f */
[----:B------:R-:W-:-:S04]  /*0770*/  FFMA R9, R29, R9, R8 ;  /* 0x000000091d097223 */ /* 0x000fc80000000008 */
[----:B--2---:R-:W-:Y:S01]  /*0780*/  FFMA R9, R20, R10, R9 ;  /* 0x0000000a14097223 */ /* 0x004fe20000000009 */
[----:B------:R-:W-:Y:S02]  /*0790*/  IADD3 R21, PT, PT, R21, 0x20, RZ ;  /* 0x0000002015157810 */ /* 0x000fe40007ffe0ff */
[----:B------:R-:W-:Y:S01]  /*07a0*/  IADD3 R19, PT, PT, R19, 0x20, RZ ;  /* 0x0000002013137810 */ /* 0x000fe20007ffe0ff */
[----:B---3--:R-:W-:Y:S01]  /*07b0*/  FFMA R27, R14, R11, R9 ;  /* 0x0000000b0e1b7223 */ /* 0x008fe20000000009 */
[----:B------:R-:W-:Y:S01]  /*07c0*/  LEA R17, R6, R17, 0x5 ;  /* 0x0000001106117211 */ /* 0x000fe200078e28ff */
[----:B------:R-:W-:Y:S06]  /*07d0*/  @P0 BRA `(.L_x_6) ;  /* 0xfffffff800880947 */ /* 0x000fec000383ffff */
.L_x_5:
[----:B------:R-:W-:-:S04]  /*07e0*/  VIMNMX R3, PT, PT, R18, R23, !PT ;  /* 0x0000001712037248 */ /* 0x000fc80007fe0100 */
[----:B------:R-:W-:-:S13]  /*07f0*/  ISETP.GE.AND P0, PT, R3, R6, PT ;  /* 0x000000060300720c */ /* 0x000fda0003f06270 */
[----:B------:R-:W-:Y:S05]  /*0800*/  @P0 EXIT ;  /* 0x000000000000094d */ /* 0x000fea0003800000 */
[----:B------:R-:W0:Y:S01]  /*0810*/  LDC.64 R2, c[0x0][0x390] ;  /* 0x0000e400ff027b82 */ /* 0x000e220000000a00 */
[----:B------:R-:W-:-:S04]  /*0820*/  IMAD R23, R23, R6, R18 ;  /* 0x0000000617177224 */ /* 0x000fc800078e0212 */
[----:B0-----:R-:W-:-:S05]  /*0830*/  IMAD.WIDE.U32 R2, R23, 0x4, R2 ;  /* 0x0000000417027825 */ /* 0x001fca00078e0002 */
[----:B------:R-:W-:Y:S01]  /*0840*/  STG.E desc[UR8][R2.64], R27 ;  /* 0x0000001b02007986 */ /* 0x000fe2000c101908 */
[----:B------:R-:W-:Y:S05]  /*0850*/  EXIT ;  /* 0x000000000000794d */ /* 0x000fea0003800000 */
.L_x_7:
        /* <DEDUP_REMOVED lines=10> */
.L_x_9:


//--------------------- .nv.shared.reserved.0     --------------------------
	.section	.nv.shared.reserved.0,"aw",@nobits
	.weak		__nv_reservedSMEM_offset_0_alias
	.size		__nv_reservedSMEM_offset_0_alias, 0, 64
	.other		__nv_reservedSMEM_offset_0_alias,@"STO_CUDA_RESERVED_SHARED STV_DEFAULT"
__nv_reservedSMEM_offset_0_alias:
	.zero		0
	.zero		64


//--------------------- .nv.shared._Z20matrixMulKernelTiledPfS_S_i --------------------------
	.section	.nv.shared._Z20matrixMulKernelTiledPfS_S_i,"aw",@nobits
	.sectionflags	@""
	.align	4
.nv.shared._Z20matrixMulKernelTiledPfS_S_i:
	.zero		9216


//--------------------- .nv.constant0._Z13matrixMultGPUPfS_S_i --------------------------
	.section	.nv.constant0._Z13matrixMultGPUPfS_S_i,"a",@progbits
	.sectionflags	@""
	.align	4
.nv.constant0._Z13matrixMultGPUPfS_S_i:
	.zero		924


//--------------------- .nv.constant0._Z20matrixMulKernelTiledPfS_S_i --------------------------
	.section	.nv.constant0._Z20matrixMulKernelTiledPfS_S_i,"a",@progbits
	.sectionflags	@""
	.align	4
.nv.constant0._Z20matrixMulKernelTiledPfS_S_i:
	.zero		924


//--------------------- SYMBOLS --------------------------

	.type		.nv.reservedSmem.offset0,@object
	.size		.nv.reservedSmem.offset0,0x4
	.type		.nv.reservedSmem.cap,@object
	.size		.nv.reservedSmem.cap,0x4
